//
// Generated by NVIDIA NVVM Compiler
//
// Compiler Build ID: CL-36424714
// Cuda compilation tools, release 13.0, V13.0.88
// Based on NVVM 20.0.0
//

.version 9.0
.target sm_100
.address_size 64

	// .globl	_Z11dummyKernelv
.extern .func  (.param .b32 func_retval0) vprintf
(
	.param .b64 vprintf_param_0,
	.param .b64 vprintf_param_1
)
;
.global .align 1 .b8 $str[21] = {75, 101, 114, 110, 101, 108, 32, 108, 97, 117, 110, 99, 104, 32, 105, 110, 102, 111, 58, 10};
.global .align 1 .b8 $str$1[45] = {32, 32, 71, 114, 105, 100, 32, 100, 105, 109, 101, 110, 115, 105, 111, 110, 115, 32, 40, 104, 111, 115, 116, 32, 118, 105, 101, 119, 41, 58, 32, 40, 37, 100, 44, 32, 37, 100, 44, 32, 37, 100, 41, 10};
.global .align 1 .b8 $str$2[46] = {32, 32, 66, 108, 111, 99, 107, 32, 100, 105, 109, 101, 110, 115, 105, 111, 110, 115, 32, 40, 104, 111, 115, 116, 32, 118, 105, 101, 119, 41, 58, 32, 40, 37, 100, 44, 32, 37, 100, 44, 32, 37, 100, 41, 10};

.visible .entry _Z11dummyKernelv()
{
	.local .align 8 .b8 	__local_depot0[16];
	.reg .b64 	%SP;
	.reg .b64 	%SPL;
	.reg .b32 	%r<13>;
	.reg .b64 	%rd<9>;

	mov.u64 	%SPL, __local_depot0;
	cvta.local.u64 	%SP, %SPL;
	add.u64 	%rd1, %SP, 0;
	add.u64 	%rd2, %SPL, 0;
	mov.u64 	%rd3, $str;
	cvta.global.u64 	%rd4, %rd3;
	{ // callseq 0, 0
	.param .b64 param0;
	st.param.b64 	[param0], %rd4;
	.param .b64 param1;
	st.param.b64 	[param1], 0;
	.param .b32 retval0;
	call.uni (retval0), 
	vprintf, 
	(
	param0, 
	param1
	);
	ld.param.b32 	%r1, [retval0];
	} // callseq 0
	mov.u32 	%r3, %nctaid.x;
	mov.u32 	%r4, %nctaid.y;
	mov.u32 	%r5, %nctaid.z;
	st.local.v2.u32 	[%rd2], {%r3, %r4};
	st.local.u32 	[%rd2+8], %r5;
	mov.u64 	%rd5, $str$1;
	cvta.global.u64 	%rd6, %rd5;
	{ // callseq 1, 0
	.param .b64 param0;
	st.param.b64 	[param0], %rd6;
	.param .b64 param1;
	st.param.b64 	[param1], %rd1;
	.param .b32 retval0;
	call.uni (retval0), 
	vprintf, 
	(
	param0, 
	param1
	);
	ld.param.b32 	%r6, [retval0];
	} // callseq 1
	mov.u32 	%r8, %ntid.x;
	mov.u32 	%r9, %ntid.y;
	mov.u32 	%r10, %ntid.z;
	st.local.v2.u32 	[%rd2], {%r8, %r9};
	st.local.u32 	[%rd2+8], %r10;
	mov.u64 	%rd7, $str$2;
	cvta.global.u64 	%rd8, %rd7;
	{ // callseq 2, 0
	.param .b64 param0;
	st.param.b64 	[param0], %rd8;
	.param .b64 param1;
	st.param.b64 	[param1], %rd1;
	.param .b32 retval0;
	call.uni (retval0), 
	vprintf, 
	(
	param0, 
	param1
	);
	ld.param.b32 	%r11, [retval0];
	} // callseq 2
	ret;

}


// ===== COMPILED SASS (sm_100) =====

	.target	sm_100

	.elftype	@"ET_EXEC"


//--------------------- .note.nv.tkinfo           --------------------------
	.section	.note.nv.tkinfo,"",@"SHT_NOTE"
	.sectionflags	@"SHF_NOTE_NV_TKINFO"
	.tkinfo
        /*0018*/ 	.word	0x00000002
        /*0030*/ 	.string	""
        /*0030*/ 	.string	"ptxas"
        /*0030*/ 	.string	"Cuda compilation tools, release 13.0, V13.0.88"
        /*0030*/ 	.string	"Build cuda_13.0.r13.0/compiler.36424714_0"
        /*0030*/ 	.string	"-arch sm_100 -m 64 "



//--------------------- .note.nv.cuinfo           --------------------------
	.section	.note.nv.cuinfo,"",@"SHT_NOTE"
	.sectionflags	@"SHF_NOTE_NV_CUINFO"
        /*0018*/ 	.short	0x0002
        /*001a*/ 	.short	0x0064
        /*001c*/ 	.short	0x0082
	.zero		2


//--------------------- .nv.info                  --------------------------
	.section	.nv.info,"",@"SHT_CUDA_INFO"
	.align	4


	//----- nvinfo : EIATTR_REGCOUNT
	.align		4
        /*0000*/ 	.byte	0x04, 0x2f
        /*0002*/ 	.short	(.L_4 - .L_3)
	.align		4
.L_3:
        /*0004*/ 	.word	index@(_Z11dummyKernelv)
        /*0008*/ 	.word	0x00000018


	//----- nvinfo : EIATTR_FRAME_SIZE
	.align		4
.L_4:
        /*000c*/ 	.byte	0x04, 0x11
        /*000e*/ 	.short	(.L_6 - .L_5)
	.align		4
.L_5:
        /*0010*/ 	.word	index@(_Z11dummyKernelv)
        /*0014*/ 	.word	0x00000010


	//----- nvinfo : EIATTR_MIN_STACK_SIZE
	.align		4
.L_6:
        /*0018*/ 	.byte	0x04, 0x12
        /*001a*/ 	.short	(.L_8 - .L_7)
	.align		4
.L_7:
        /*001c*/ 	.word	index@(_Z11dummyKernelv)
        /*0020*/ 	.word	0x00000010
.L_8:


//--------------------- .nv.compat                --------------------------
	.section	.nv.compat,"",@"SHT_CUDA_COMPAT_INFO"
	.align	4
        /*0000*/ 	.byte	0x02, 0x09, 0x00, 0x00, 0x02, 0x02, 0x01, 0x00, 0x02, 0x05, 0x05, 0x00, 0x03, 0x07, 0x01, 0x01
        /*0010*/ 	.byte	0x02, 0x03, 0x00, 0x00, 0x02, 0x06, 0x01, 0x00, 0x04, 0x0b, 0x08, 0x00, 0x09, 0x00, 0x00, 0x00
        /*0020*/ 	.byte	0x00, 0x00, 0x00, 0x00


//--------------------- .nv.info._Z11dummyKernelv --------------------------
	.section	.nv.info._Z11dummyKernelv,"",@"SHT_CUDA_INFO"
	.sectionflags	@""
	.align	4


	//----- nvinfo : EIATTR_CUDA_API_VERSION
	.align		4
        /*0000*/ 	.byte	0x04, 0x37
        /*0002*/ 	.short	(.L_10 - .L_9)
.L_9:
        /*0004*/ 	.word	0x00000082


	//----- nvinfo : EIATTR_SPARSE_MMA_MASK
	.align		4
.L_10:
        /*0008*/ 	.byte	0x03, 0x50
        /*000a*/ 	.short	0x0000


	//----- nvinfo : EIATTR_MAXREG_COUNT
	.align		4
        /*000c*/ 	.byte	0x03, 0x1b
        /*000e*/ 	.short	0x00ff


	//----- nvinfo : EIATTR_EXTERNS
	.align		4
        /*0010*/ 	.byte	0x04, 0x0f
        /*0012*/ 	.short	(.L_12 - .L_11)


	//   ....[0]....
	.align		4
.L_11:
        /*0014*/ 	.word	index@(vprintf)


	//----- nvinfo : EIATTR_MERCURY_ISA_VERSION
	.align		4
.L_12:
        /*0018*/ 	.byte	0x03, 0x5f
        /*001a*/ 	.short	0x0101


	//----- nvinfo : EIATTR_VRC_CTA_INIT_COUNT
	.align		4
        /*001c*/ 	.byte	0x02, 0x4a
	.zero		1
	.zero		1


	//----- nvinfo : EIATTR_SYSCALL_OFFSETS
	.align		4
        /*0020*/ 	.byte	0x04, 0x46
        /*0022*/ 	.short	(.L_14 - .L_13)


	//   ....[0]....
.L_13:
        /*0024*/ 	.word	0x000000d0


	//   ....[1]....
        /*0028*/ 	.word	0x000001a0


	//   ....[2]....
        /*002c*/ 	.word	0x00000270


	//----- nvinfo : EIATTR_EXIT_INSTR_OFFSETS
	.align		4
.L_14:
        /*0030*/ 	.byte	0x04, 0x1c
        /*0032*/ 	.short	(.L_16 - .L_15)


	//   ....[0]....
.L_15:
        /*0034*/ 	.word	0x00000280


	//----- nvinfo : EIATTR_SW_WAR
	.align		4
.L_16:
        /*0038*/ 	.byte	0x04, 0x36
        /*003a*/ 	.short	(.L_18 - .L_17)
.L_17:
        /*003c*/ 	.word	0x00000008
.L_18:


//--------------------- .nv.callgraph             --------------------------
	.section	.nv.callgraph,"",@"SHT_CUDA_CALLGRAPH"
	.align	4
	.sectionentsize	8
	.align		4
        /*0000*/ 	.word	0x00000000
	.align		4
        /*0004*/ 	.word	0xffffffff
	.align		4
        /*0008*/ 	.word	index@(_Z11dummyKernelv)
	.align		4
        /*000c*/ 	.word	index@(vprintf)
	.align		4
        /*0010*/ 	.word	0x00000000
	.align		4
        /*0014*/ 	.word	0xfffffffe
	.align		4
        /*0018*/ 	.word	0x00000000
	.align		4
        /*001c*/ 	.word	0xfffffffd
	.align		4
        /*0020*/ 	.word	0x00000000
	.align		4
        /*0024*/ 	.word	0xfffffffc


//--------------------- .nv.constant4             --------------------------
	.section	.nv.constant4,"a",@progbits
	.align	8
	.align		8
.nv.constant4:
        /*0000*/ 	.dword	vprintf
	.align		8
        /*0008*/ 	.dword	$str
	.align		8
        /*0010*/ 	.dword	$str$1
	.align		8
        /*0018*/ 	.dword	$str$2


//--------------------- .text._Z11dummyKernelv    --------------------------
	.section	.text._Z11dummyKernelv,"ax",@progbits
	.align	128
        .global         _Z11dummyKernelv
        .type           _Z11dummyKernelv,@function
        .size           _Z11dummyKernelv,(.L_x_4 - _Z11dummyKernelv)
        .other          _Z11dummyKernelv,@"STO_CUDA_ENTRY STV_DEFAULT"
_Z11dummyKernelv:
.text._Z11dummyKernelv:
[----:B------:R-:W0:Y:S01]  /*0000*/  LDC R1, c[0x0][0x37c] ;  /* 0x0000df00ff017b82 */ /* 0x000e220000000800 */
[----:B------:R-:W-:Y:S01]  /*0010*/  MOV R17, 0x0 ;  /* 0x0000000000117802 */ /* 0x000fe20000000f00 */
[----:B------:R-:W1:Y:S01]  /*0020*/  LDCU UR4, c[0x0][0x2f8] ;  /* 0x00005f00ff0477ac */ /* 0x000e620008000800 */
[----:B0-----:R-:W-:Y:S01]  /*0030*/  VIADD R1, R1, 0xfffffff0 ;  /* 0xfffffff001017836 */ /* 0x001fe20000000000 */
[----:B------:R-:W-:-:S04]  /*0040*/  CS2R R6, SRZ ;  /* 0x0000000000067805 */ /* 0x000fc8000001ff00 */
[----:B------:R0:W2:Y:S01]  /*0050*/  LDC.64 R8, c[0x4][R17] ;  /* 0x0100000011087b82 */ /* 0x0000a20000000a00 */
[----:B------:R-:W3:Y:S01]  /*0060*/  LDCU.64 UR6, c[0x4][0x8] ;  /* 0x01000100ff0677ac */ /* 0x000ee20008000a00 */
[----:B------:R-:W4:Y:S01]  /*0070*/  LDCU UR5, c[0x0][0x2fc] ;  /* 0x00005f80ff0577ac */ /* 0x000f220008000800 */
[----:B-1----:R-:W-:Y:S01]  /*0080*/  IADD3 R16, P0, PT, R1, UR4, RZ ;  /* 0x0000000401107c10 */ /* 0x002fe2000ff1e0ff */
[----:B---3--:R-:W-:Y:S02]  /*0090*/  IMAD.U32 R4, RZ, RZ, UR6 ;  /* 0x00000006ff047e24 */ /* 0x008fe4000f8e00ff */
[----:B------:R-:W-:Y:S01]  /*00a0*/  IMAD.U32 R5, RZ, RZ, UR7 ;  /* 0x00000007ff057e24 */ /* 0x000fe2000f8e00ff */
[----:B0---4-:R-:W-:-:S09]  /*00b0*/  IADD3.X R2, PT, PT, RZ, UR5, RZ, P0, !PT ;  /* 0x00000005ff027c10 */ /* 0x011fd200087fe4ff */
[----:B------:R-:W-:-:S07]  /*00c0*/  LEPC R20, `(.L_x_0) ;  /* 0x000000001014794e */ /* 0x000fce0000000000 */
[----:B--2---:R-:W-:Y:S05]  /*00d0*/  CALL.ABS.NOINC R8 ;  /* 0x0000000008007343 */ /* 0x004fea0003c00000 */
.L_x_0:
[----:B------:R-:W0:Y:S01]  /*00e0*/  LDC R8, c[0x0][0x370] ;  /* 0x0000dc00ff087b82 */ /* 0x000e220000000800 */
[----:B------:R-:W1:Y:S01]  /*00f0*/  LDCU.64 UR4, c[0x4][0x10] ;  /* 0x01000200ff0477ac */ /* 0x000e620008000a00 */
[----:B------:R-:W-:Y:S01]  /*0100*/  MOV R6, R16 ;  /* 0x0000001000067202 */ /* 0x000fe20000000f00 */
[----:B------:R-:W-:-:S05]  /*0110*/  IMAD.MOV.U32 R7, RZ, RZ, R2 ;  /* 0x000000ffff077224 */ /* 0x000fca00078e0002 */
[----:B------:R-:W0:Y:S08]  /*0120*/  LDC R9, c[0x0][0x374] ;  /* 0x0000dd00ff097b82 */ /* 0x000e300000000800 */
[----:B------:R-:W2:Y:S01]  /*0130*/  LDC R0, c[0x0][0x378] ;  /* 0x0000de00ff007b82 */ /* 0x000ea20000000800 */
[----:B-1----:R-:W-:Y:S02]  /*0140*/  IMAD.U32 R4, RZ, RZ, UR4 ;  /* 0x00000004ff047e24 */ /* 0x002fe4000f8e00ff */
[----:B------:R-:W-:-:S05]  /*0150*/  IMAD.U32 R5, RZ, RZ, UR5 ;  /* 0x00000005ff057e24 */ /* 0x000fca000f8e00ff */
[----:B------:R1:W3:Y:S01]  /*0160*/  LDC.64 R10, c[0x4][R17] ;  /* 0x01000000110a7b82 */ /* 0x0002e20000000a00 */
[----:B0-----:R1:W-:Y:S04]  /*0170*/  STL.64 [R1], R8 ;  /* 0x0000000801007387 */ /* 0x0013e80000100a00 */
[----:B--2---:R1:W-:Y:S02]  /*0180*/  STL [R1+0x8], R0 ;  /* 0x0000080001007387 */ /* 0x0043e40000100800 */
[----:B------:R-:W-:-:S07]  /*0190*/  LEPC R20, `(.L_x_1) ;  /* 0x000000001014794e */ /* 0x000fce0000000000 */
[----:B-1-3--:R-:W-:Y:S05]  /*01a0*/  CALL.ABS.NOINC R10 ;  /* 0x000000000a007343 */ /* 0x00afea0003c00000 */
.L_x_1:
[----:B------:R-:W0:Y:S01]  /*01b0*/  LDC R8, c[0x0][0x360] ;  /* 0x0000d800ff087b82 */ /* 0x000e220000000800 */
[----:B------:R-:W1:Y:S01]  /*01c0*/  LDCU.64 UR4, c[0x4][0x18] ;  /* 0x01000300ff0477ac */ /* 0x000e620008000a00 */
[----:B------:R-:W-:Y:S01]  /*01d0*/  IMAD.MOV.U32 R6, RZ, RZ, R16 ;  /* 0x000000ffff067224 */ /* 0x000fe200078e0010 */
[----:B------:R-:W-:-:S05]  /*01e0*/  MOV R7, R2 ;  /* 0x0000000200077202 */ /* 0x000fca0000000f00 */
[----:B------:R-:W0:Y:S08]  /*01f0*/  LDC R9, c[0x0][0x364] ;  /* 0x0000d900ff097b82 */ /* 0x000e300000000800 */
[----:B------:R-:W2:Y:S01]  /*0200*/  LDC R0, c[0x0][0x368] ;  /* 0x0000da00ff007b82 */ /* 0x000ea20000000800 */
[----:B-1----:R-:W-:Y:S01]  /*0210*/  IMAD.U32 R4, RZ, RZ, UR4 ;  /* 0x00000004ff047e24 */ /* 0x002fe2000f8e00ff */
[----:B------:R-:W-:-:S06]  /*0220*/  MOV R5, UR5 ;  /* 0x0000000500057c02 */ /* 0x000fcc0008000f00 */
[----:B------:R1:W3:Y:S01]  /*0230*/  LDC.64 R10, c[0x4][R17] ;  /* 0x01000000110a7b82 */ /* 0x0002e20000000a00 */
[----:B0-----:R1:W-:Y:S04]  /*0240*/  STL.64 [R1], R8 ;  /* 0x0000000801007387 */ /* 0x0013e80000100a00 */
[----:B--2---:R1:W-:Y:S02]  /*0250*/  STL [R1+0x8], R0 ;  /* 0x0000080001007387 */ /* 0x0043e40000100800 */
[----:B------:R-:W-:-:S07]  /*0260*/  LEPC R20, `(.L_x_2) ;  /* 0x000000001014794e */ /* 0x000fce0000000000 */
[----:B-1-3--:R-:W-:Y:S05]  /*0270*/  CALL.ABS.NOINC R10 ;  /* 0x000000000a007343 */ /* 0x00afea0003c00000 */
.L_x_2:
[----:B------:R-:W-:Y:S05]  /*0280*/  EXIT ;  /* 0x000000000000794d */ /* 0x000fea0003800000 */
.L_x_3:
[----:B------:R-:W-:-:S00]  /*0290*/  BRA `(.L_x_3) ;  /* 0xfffffffc00fc7947 */ /* 0x000fc0000383ffff */
[----:B------:R-:W-:-:S00]  /*02a0*/  NOP ;  /* 0x0000000000007918 */ /* 0x000fc00000000000 */
        /* <DEDUP_REMOVED lines=13> */
.L_x_4:


//--------------------- .nv.global.init           --------------------------
	.section	.nv.global.init,"aw",@progbits
.nv.global.init:
	.type		$str,@object
	.size		$str,($str$1 - $str)
$str:
        /*0000*/ 	.byte	0x4b, 0x65, 0x72, 0x6e, 0x65, 0x6c, 0x20, 0x6c, 0x61, 0x75, 0x6e, 0x63, 0x68, 0x20, 0x69, 0x6e
        /*0010*/ 	.byte	0x66, 0x6f, 0x3a, 0x0a, 0x00
	.type		$str$1,@object
	.size		$str$1,($str$2 - $str$1)
$str$1:
        /*0015*/ 	.byte	0x20, 0x20, 0x47, 0x72, 0x69, 0x64, 0x20, 0x64, 0x69, 0x6d, 0x65, 0x6e, 0x73, 0x69, 0x6f, 0x6e
        /*0025*/ 	.byte	0x73, 0x20, 0x28, 0x68, 0x6f, 0x73, 0x74, 0x20, 0x76, 0x69, 0x65, 0x77, 0x29, 0x3a, 0x20, 0x28
        /*0035*/ 	.byte	0x25, 0x64, 0x2c, 0x20, 0x25, 0x64, 0x2c, 0x20, 0x25, 0x64, 0x29, 0x0a, 0x00
	.type		$str$2,@object
	.size		$str$2,(.L_2 - $str$2)
$str$2:
        /*0042*/ 	.byte	0x20, 0x20, 0x42, 0x6c, 0x6f, 0x63, 0x6b, 0x20, 0x64, 0x69, 0x6d, 0x65, 0x6e, 0x73, 0x69, 0x6f
        /*0052*/ 	.byte	0x6e, 0x73, 0x20, 0x28, 0x68, 0x6f, 0x73, 0x74, 0x20, 0x76, 0x69, 0x65, 0x77, 0x29, 0x3a, 0x20
        /*0062*/ 	.byte	0x28, 0x25, 0x64, 0x2c, 0x20, 0x25, 0x64, 0x2c, 0x20, 0x25, 0x64, 0x29, 0x0a, 0x00
.L_2:


//--------------------- .nv.shared.reserved.0     --------------------------
	.section	.nv.shared.reserved.0,"aw",@nobits
	.weak		__nv_reservedSMEM_offset_0_alias
	.size		__nv_reservedSMEM_offset_0_alias, 0, 64
	.other		__nv_reservedSMEM_offset_0_alias,@"STO_CUDA_RESERVED_SHARED STV_DEFAULT"
__nv_reservedSMEM_offset_0_alias:
	.zero		0
	.zero		64


//--------------------- .nv.constant0._Z11dummyKernelv --------------------------
	.section	.nv.constant0._Z11dummyKernelv,"a",@progbits
	.sectionflags	@""
	.align	4
.nv.constant0._Z11dummyKernelv:
	.zero		896


//--------------------- SYMBOLS --------------------------

	.type		.nv.reservedSmem.offset0,@object
	.size		.nv.reservedSmem.offset0,0x4
	.type		vprintf,@function
